//
// Generated by NVIDIA NVVM Compiler
//
// Compiler Build ID: CL-36424714
// Cuda compilation tools, release 13.0, V13.0.88
// Based on NVVM 20.0.0
//

.version 9.0
.target sm_100
.address_size 64

	// .globl	has_duplicates

.visible .entry has_duplicates(
	.param .u64 .ptr .align 1 has_duplicates_param_0,
	.param .u32 has_duplicates_param_1,
	.param .u64 .ptr .align 1 has_duplicates_param_2
)
{
	.reg .pred 	%p<8>;
	.reg .b32 	%r<19>;
	.reg .b64 	%rd<7>;

	ld.param.u64 	%rd3, [has_duplicates_param_0];
	ld.param.u32 	%r8, [has_duplicates_param_1];
	ld.param.u64 	%rd4, [has_duplicates_param_2];
	cvta.to.global.u64 	%rd1, %rd4;
	mov.u32 	%r1, %tid.x;
	mov.u32 	%r9, %ctaid.x;
	mov.u32 	%r2, %ntid.x;
	mad.lo.s32 	%r18, %r9, %r2, %r1;
	add.s32 	%r4, %r8, -1;
	setp.ge.s32 	%p1, %r18, %r4;
	@%p1 bra 	$L__BB0_7;
	mov.u32 	%r10, %nctaid.x;
	mul.lo.s32 	%r5, %r2, %r10;
	cvta.to.global.u64 	%rd2, %rd3;
$L__BB0_2:
	atom.global.or.b32 	%r11, [%rd1], 0;
	setp.ne.s32 	%p2, %r11, 0;
	@%p2 bra 	$L__BB0_7;
	mul.wide.s32 	%rd5, %r18, 4;
	add.s64 	%rd6, %rd2, %rd5;
	ld.global.u32 	%r13, [%rd6];
	ld.global.u32 	%r14, [%rd6+4];
	setp.eq.s32 	%p3, %r13, %r14;
	// begin inline asm
	activemask.b32 %r12;
	// end inline asm
	vote.sync.any.pred 	%p4, %p3, %r12;
	not.pred 	%p5, %p4;
	@%p5 bra 	$L__BB0_6;
	and.b32  	%r16, %r1, 31;
	setp.ne.s32 	%p7, %r16, 0;
	@%p7 bra 	$L__BB0_7;
	atom.global.or.b32 	%r17, [%rd1], 1;
	bra.uni 	$L__BB0_7;
$L__BB0_6:
	add.s32 	%r18, %r18, %r5;
	setp.lt.s32 	%p6, %r18, %r4;
	@%p6 bra 	$L__BB0_2;
$L__BB0_7:
	ret;

}
	// .globl	idx2isdiff
.visible .entry idx2isdiff(
	.param .u32 idx2isdiff_param_0,
	.param .u64 .ptr .align 1 idx2isdiff_param_1,
	.param .u64 .ptr .align 1 idx2isdiff_param_2
)
{
	.reg .pred 	%p<3>;
	.reg .b32 	%r<10>;
	.reg .b64 	%rd<8>;

	ld.param.u32 	%r2, [idx2isdiff_param_0];
	ld.param.u64 	%rd1, [idx2isdiff_param_1];
	ld.param.u64 	%rd2, [idx2isdiff_param_2];
	mov.u32 	%r3, %ntid.x;
	mov.u32 	%r4, %ctaid.x;
	mov.u32 	%r5, %tid.x;
	mad.lo.s32 	%r1, %r3, %r4, %r5;
	add.s32 	%r6, %r2, -1;
	setp.ge.u32 	%p1, %r1, %r6;
	@%p1 bra 	$L__BB1_2;
	cvta.to.global.u64 	%rd3, %rd1;
	cvta.to.global.u64 	%rd4, %rd2;
	mul.wide.s32 	%rd5, %r1, 4;
	add.s64 	%rd6, %rd3, %rd5;
	ld.global.u32 	%r7, [%rd6];
	ld.global.u32 	%r8, [%rd6+4];
	setp.ne.s32 	%p2, %r7, %r8;
	selp.u32 	%r9, 1, 0, %p2;
	add.s64 	%rd7, %rd4, %rd5;
	st.global.u32 	[%rd7], %r9;
$L__BB1_2:
	ret;

}


// ===== COMPILED SASS (sm_100) =====

	.target	sm_100

	.elftype	@"ET_EXEC"


//--------------------- .note.nv.tkinfo           --------------------------
	.section	.note.nv.tkinfo,"",@"SHT_NOTE"
	.sectionflags	@"SHF_NOTE_NV_TKINFO"
	.tkinfo
        /*0018*/ 	.word	0x00000002
        /*0030*/ 	.string	""
        /*0030*/ 	.string	"ptxas"
        /*0030*/ 	.string	"Cuda compilation tools, release 13.0, V13.0.88"
        /*0030*/ 	.string	"Build cuda_13.0.r13.0/compiler.36424714_0"
        /*0030*/ 	.string	"-arch sm_100 -m 64 "



//--------------------- .note.nv.cuinfo           --------------------------
	.section	.note.nv.cuinfo,"",@"SHT_NOTE"
	.sectionflags	@"SHF_NOTE_NV_CUINFO"
        /*0018*/ 	.short	0x0002
        /*001a*/ 	.short	0x0064
        /*001c*/ 	.short	0x0082
	.zero		2


//--------------------- .nv.info                  --------------------------
	.section	.nv.info,"",@"SHT_CUDA_INFO"
	.align	4


	//----- nvinfo : EIATTR_REGCOUNT
	.align		4
        /*0000*/ 	.byte	0x04, 0x2f
        /*0002*/ 	.short	(.L_1 - .L_0)
	.align		4
.L_0:
        /*0004*/ 	.word	index@(has_duplicates)
        /*0008*/ 	.word	0x0000000e


	//----- nvinfo : EIATTR_FRAME_SIZE
	.align		4
.L_1:
        /*000c*/ 	.byte	0x04, 0x11
        /*000e*/ 	.short	(.L_3 - .L_2)
	.align		4
.L_2:
        /*0010*/ 	.word	index@(has_duplicates)
        /*0014*/ 	.word	0x00000000


	//----- nvinfo : EIATTR_REGCOUNT
	.align		4
.L_3:
        /*0018*/ 	.byte	0x04, 0x2f
        /*001a*/ 	.short	(.L_5 - .L_4)
	.align		4
.L_4:
        /*001c*/ 	.word	index@(idx2isdiff)
        /*0020*/ 	.word	0x0000000c


	//----- nvinfo : EIATTR_FRAME_SIZE
	.align		4
.L_5:
        /*0024*/ 	.byte	0x04, 0x11
        /*0026*/ 	.short	(.L_7 - .L_6)
	.align		4
.L_6:
        /*0028*/ 	.word	index@(idx2isdiff)
        /*002c*/ 	.word	0x00000000


	//----- nvinfo : EIATTR_MIN_STACK_SIZE
	.align		4
.L_7:
        /*0030*/ 	.byte	0x04, 0x12
        /*0032*/ 	.short	(.L_9 - .L_8)
	.align		4
.L_8:
        /*0034*/ 	.word	index@(idx2isdiff)
        /*0038*/ 	.word	0x00000000


	//----- nvinfo : EIATTR_MIN_STACK_SIZE
	.align		4
.L_9:
        /*003c*/ 	.byte	0x04, 0x12
        /*003e*/ 	.short	(.L_11 - .L_10)
	.align		4
.L_10:
        /*0040*/ 	.word	index@(has_duplicates)
        /*0044*/ 	.word	0x00000000
.L_11:


//--------------------- .nv.compat                --------------------------
	.section	.nv.compat,"",@"SHT_CUDA_COMPAT_INFO"
	.align	4
        /*0000*/ 	.byte	0x02, 0x09, 0x00, 0x00, 0x02, 0x02, 0x01, 0x00, 0x02, 0x05, 0x05, 0x00, 0x03, 0x07, 0x01, 0x01
        /*0010*/ 	.byte	0x02, 0x03, 0x00, 0x00, 0x02, 0x06, 0x01, 0x00, 0x04, 0x0b, 0x08, 0x00, 0x09, 0x00, 0x00, 0x00
        /*0020*/ 	.byte	0x00, 0x00, 0x00, 0x00


//--------------------- .nv.info.idx2isdiff       --------------------------
	.section	.nv.info.idx2isdiff,"",@"SHT_CUDA_INFO"
	.sectionflags	@""
	.align	4


	//----- nvinfo : EIATTR_CUDA_API_VERSION
	.align		4
        /*0000*/ 	.byte	0x04, 0x37
        /*0002*/ 	.short	(.L_13 - .L_12)
.L_12:
        /*0004*/ 	.word	0x00000082


	//----- nvinfo : EIATTR_KPARAM_INFO
	.align		4
.L_13:
        /*0008*/ 	.byte	0x04, 0x17
        /*000a*/ 	.short	(.L_15 - .L_14)
.L_14:
        /*000c*/ 	.word	0x00000000
        /*0010*/ 	.short	0x0002
        /*0012*/ 	.short	0x0010
        /*0014*/ 	.byte	0x00, 0xf5, 0x21, 0x00


	//----- nvinfo : EIATTR_KPARAM_INFO
	.align		4
.L_15:
        /*0018*/ 	.byte	0x04, 0x17
        /*001a*/ 	.short	(.L_17 - .L_16)
.L_16:
        /*001c*/ 	.word	0x00000000
        /*0020*/ 	.short	0x0001
        /*0022*/ 	.short	0x0008
        /*0024*/ 	.byte	0x00, 0xf5, 0x21, 0x00


	//----- nvinfo : EIATTR_KPARAM_INFO
	.align		4
.L_17:
        /*0028*/ 	.byte	0x04, 0x17
        /*002a*/ 	.short	(.L_19 - .L_18)
.L_18:
        /*002c*/ 	.word	0x00000000
        /*0030*/ 	.short	0x0000
        /*0032*/ 	.short	0x0000
        /*0034*/ 	.byte	0x00, 0xf0, 0x11, 0x00


	//----- nvinfo : EIATTR_SPARSE_MMA_MASK
	.align		4
.L_19:
        /*0038*/ 	.byte	0x03, 0x50
        /*003a*/ 	.short	0x0000


	//----- nvinfo : EIATTR_MAXREG_COUNT
	.align		4
        /*003c*/ 	.byte	0x03, 0x1b
        /*003e*/ 	.short	0x00ff


	//----- nvinfo : EIATTR_MERCURY_ISA_VERSION
	.align		4
        /*0040*/ 	.byte	0x03, 0x5f
        /*0042*/ 	.short	0x0101


	//----- nvinfo : EIATTR_VRC_CTA_INIT_COUNT
	.align		4
        /*0044*/ 	.byte	0x02, 0x4a
	.zero		1
	.zero		1


	//----- nvinfo : EIATTR_EXIT_INSTR_OFFSETS
	.align		4
        /*0048*/ 	.byte	0x04, 0x1c
        /*004a*/ 	.short	(.L_21 - .L_20)


	//   ....[0]....
.L_20:
        /*004c*/ 	.word	0x00000080


	//   ....[1]....
        /*0050*/ 	.word	0x00000130


	//----- nvinfo : EIATTR_CBANK_PARAM_SIZE
	.align		4
.L_21:
        /*0054*/ 	.byte	0x03, 0x19
        /*0056*/ 	.short	0x0018


	//----- nvinfo : EIATTR_PARAM_CBANK
	.align		4
        /*0058*/ 	.byte	0x04, 0x0a
        /*005a*/ 	.short	(.L_23 - .L_22)
	.align		4
.L_22:
        /*005c*/ 	.word	index@(.nv.constant0.idx2isdiff)
        /*0060*/ 	.short	0x0380
        /*0062*/ 	.short	0x0018


	//----- nvinfo : EIATTR_SW_WAR
	.align		4
.L_23:
        /*0064*/ 	.byte	0x04, 0x36
        /*0066*/ 	.short	(.L_25 - .L_24)
.L_24:
        /*0068*/ 	.word	0x00000008
.L_25:


//--------------------- .nv.info.has_duplicates   --------------------------
	.section	.nv.info.has_duplicates,"",@"SHT_CUDA_INFO"
	.sectionflags	@""
	.align	4


	//----- nvinfo : EIATTR_CUDA_API_VERSION
	.align		4
        /*0000*/ 	.byte	0x04, 0x37
        /*0002*/ 	.short	(.L_27 - .L_26)
.L_26:
        /*0004*/ 	.word	0x00000082


	//----- nvinfo : EIATTR_KPARAM_INFO
	.align		4
.L_27:
        /*0008*/ 	.byte	0x04, 0x17
        /*000a*/ 	.short	(.L_29 - .L_28)
.L_28:
        /*000c*/ 	.word	0x00000000
        /*0010*/ 	.short	0x0002
        /*0012*/ 	.short	0x0010
        /*0014*/ 	.byte	0x00, 0xf5, 0x21, 0x00


	//----- nvinfo : EIATTR_KPARAM_INFO
	.align		4
.L_29:
        /*0018*/ 	.byte	0x04, 0x17
        /*001a*/ 	.short	(.L_31 - .L_30)
.L_30:
        /*001c*/ 	.word	0x00000000
        /*0020*/ 	.short	0x0001
        /*0022*/ 	.short	0x0008
        /*0024*/ 	.byte	0x00, 0xf0, 0x11, 0x00


	//----- nvinfo : EIATTR_KPARAM_INFO
	.align		4
.L_31:
        /*0028*/ 	.byte	0x04, 0x17
        /*002a*/ 	.short	(.L_33 - .L_32)
.L_32:
        /*002c*/ 	.word	0x00000000
        /*0030*/ 	.short	0x0000
        /*0032*/ 	.short	0x0000
        /*0034*/ 	.byte	0x00, 0xf5, 0x21, 0x00


	//----- nvinfo : EIATTR_SPARSE_MMA_MASK
	.align		4
.L_33:
        /*0038*/ 	.byte	0x03, 0x50
        /*003a*/ 	.short	0x0000


	//----- nvinfo : EIATTR_MAXREG_COUNT
	.align		4
        /*003c*/ 	.byte	0x03, 0x1b
        /*003e*/ 	.short	0x00ff


	//----- nvinfo : EIATTR_MERCURY_ISA_VERSION
	.align		4
        /*0040*/ 	.byte	0x03, 0x5f
        /*0042*/ 	.short	0x0101


	//----- nvinfo : EIATTR_INT_WARP_WIDE_INSTR_OFFSETS
	.align		4
        /*0044*/ 	.byte	0x04, 0x31
        /*0046*/ 	.short	(.L_35 - .L_34)


	//   ....[0]....
.L_34:
        /*0048*/ 	.word	0x00000220


	//   ....[1]....
        /*004c*/ 	.word	0x00000230


	//----- nvinfo : EIATTR_COOP_GROUP_MASK_REGIDS
	.align		4
.L_35:
        /*0050*/ 	.byte	0x04, 0x29
        /*0052*/ 	.short	(.L_37 - .L_36)


	//   ....[0]....
.L_36:
        /*0054*/ 	.word	0x05000006


	//----- nvinfo : EIATTR_COOP_GROUP_INSTR_OFFSETS
	.align		4
.L_37:
        /*0058*/ 	.byte	0x04, 0x28
        /*005a*/ 	.short	(.L_39 - .L_38)


	//   ....[0]....
.L_38:
        /*005c*/ 	.word	0x00000170


	//----- nvinfo : EIATTR_VRC_CTA_INIT_COUNT
	.align		4
.L_39:
        /*0060*/ 	.byte	0x02, 0x4a
	.zero		1
	.zero		1


	//----- nvinfo : EIATTR_EXIT_INSTR_OFFSETS
	.align		4
        /*0064*/ 	.byte	0x04, 0x1c
        /*0066*/ 	.short	(.L_41 - .L_40)


	//   ....[0]....
.L_40:
        /*0068*/ 	.word	0x00000080


	//   ....[1]....
        /*006c*/ 	.word	0x00000100


	//   ....[2]....
        /*0070*/ 	.word	0x000001c0


	//   ....[3]....
        /*0074*/ 	.word	0x000001e0


	//   ....[4]....
        /*0078*/ 	.word	0x00000280


	//----- nvinfo : EIATTR_CRS_STACK_SIZE
	.align		4
.L_41:
        /*007c*/ 	.byte	0x04, 0x1e
        /*007e*/ 	.short	(.L_43 - .L_42)
.L_42:
        /*0080*/ 	.word	0x00000000


	//----- nvinfo : EIATTR_CBANK_PARAM_SIZE
	.align		4
.L_43:
        /*0084*/ 	.byte	0x03, 0x19
        /*0086*/ 	.short	0x0018


	//----- nvinfo : EIATTR_PARAM_CBANK
	.align		4
        /*0088*/ 	.byte	0x04, 0x0a
        /*008a*/ 	.short	(.L_45 - .L_44)
	.align		4
.L_44:
        /*008c*/ 	.word	index@(.nv.constant0.has_duplicates)
        /*0090*/ 	.short	0x0380
        /*0092*/ 	.short	0x0018


	//----- nvinfo : EIATTR_SW_WAR
	.align		4
.L_45:
        /*0094*/ 	.byte	0x04, 0x36
        /*0096*/ 	.short	(.L_47 - .L_46)
.L_46:
        /*0098*/ 	.word	0x00000008
.L_47:


//--------------------- .nv.callgraph             --------------------------
	.section	.nv.callgraph,"",@"SHT_CUDA_CALLGRAPH"
	.align	4
	.sectionentsize	8
	.align		4
        /*0000*/ 	.word	0x00000000
	.align		4
        /*0004*/ 	.word	0xffffffff
	.align		4
        /*0008*/ 	.word	0x00000000
	.align		4
        /*000c*/ 	.word	0xfffffffe
	.align		4
        /*0010*/ 	.word	0x00000000
	.align		4
        /*0014*/ 	.word	0xfffffffd
	.align		4
        /*0018*/ 	.word	0x00000000
	.align		4
        /*001c*/ 	.word	0xfffffffc


//--------------------- .text.idx2isdiff          --------------------------
	.section	.text.idx2isdiff,"ax",@progbits
	.align	128
        .global         idx2isdiff
        .type           idx2isdiff,@function
        .size           idx2isdiff,(.L_x_4 - idx2isdiff)
        .other          idx2isdiff,@"STO_CUDA_ENTRY STV_DEFAULT"
idx2isdiff:
.text.idx2isdiff:
[----:B------:R-:W-:Y:S01]  /*0000*/  LDC R1, c[0x0][0x37c] ;  /* 0x0000df00ff017b82 */ /* 0x000fe20000000800 */
[----:B------:R-:W0:Y:S01]  /*0010*/  S2R R7, SR_CTAID.X ;  /* 0x0000000000077919 */ /* 0x000e220000002500 */
[----:B------:R-:W1:Y:S01]  /*0020*/  LDCU UR4, c[0x0][0x380] ;  /* 0x00007000ff0477ac */ /* 0x000e620008000800 */
[----:B------:R-:W0:Y:S01]  /*0030*/  S2R R0, SR_TID.X ;  /* 0x0000000000007919 */ /* 0x000e220000002100 */
[----:B------:R-:W0:Y:S01]  /*0040*/  LDCU UR5, c[0x0][0x360] ;  /* 0x00006c00ff0577ac */ /* 0x000e220008000800 */
[----:B-1----:R-:W-:Y:S01]  /*0050*/  UIADD3 UR4, UPT, UPT, UR4, -0x1, URZ ;  /* 0xffffffff04047890 */ /* 0x002fe2000fffe0ff */
[----:B0-----:R-:W-:-:S05]  /*0060*/  IMAD R7, R7, UR5, R0 ;  /* 0x0000000507077c24 */ /* 0x001fca000f8e0200 */
[----:B------:R-:W-:-:S13]  /*0070*/  ISETP.GE.U32.AND P0, PT, R7, UR4, PT ;  /* 0x0000000407007c0c */ /* 0x000fda000bf06070 */
[----:B------:R-:W-:Y:S05]  /*0080*/  @P0 EXIT ;  /* 0x000000000000094d */ /* 0x000fea0003800000 */
[----:B------:R-:W0:Y:S01]  /*0090*/  LDC.64 R2, c[0x0][0x388] ;  /* 0x0000e200ff027b82 */ /* 0x000e220000000a00 */
[----:B------:R-:W1:Y:S07]  /*00a0*/  LDCU.64 UR4, c[0x0][0x358] ;  /* 0x00006b00ff0477ac */ /* 0x000e6e0008000a00 */
[----:B------:R-:W2:Y:S01]  /*00b0*/  LDC.64 R4, c[0x0][0x390] ;  /* 0x0000e400ff047b82 */ /* 0x000ea20000000a00 */
[----:B0-----:R-:W-:-:S05]  /*00c0*/  IMAD.WIDE R2, R7, 0x4, R2 ;  /* 0x0000000407027825 */ /* 0x001fca00078e0202 */
[----:B-1----:R-:W3:Y:S04]  /*00d0*/  LDG.E R0, desc[UR4][R2.64] ;  /* 0x0000000402007981 */ /* 0x002ee8000c1e1900 */
[----:B------:R-:W3:Y:S01]  /*00e0*/  LDG.E R9, desc[UR4][R2.64+0x4] ;  /* 0x0000040402097981 */ /* 0x000ee2000c1e1900 */
[----:B--2---:R-:W-:Y:S01]  /*00f0*/  IMAD.WIDE R4, R7, 0x4, R4 ;  /* 0x0000000407047825 */ /* 0x004fe200078e0204 */
[----:B---3--:R-:W-:-:S04]  /*0100*/  ISETP.NE.AND P0, PT, R0, R9, PT ;  /* 0x000000090000720c */ /* 0x008fc80003f05270 */
[----:B------:R-:W-:-:S05]  /*0110*/  SEL R7, RZ, 0x1, !P0 ;  /* 0x00000001ff077807 */ /* 0x000fca0004000000 */
[----:B------:R-:W-:Y:S01]  /*0120*/  STG.E desc[UR4][R4.64], R7 ;  /* 0x0000000704007986 */ /* 0x000fe2000c101904 */
[----:B------:R-:W-:Y:S05]  /*0130*/  EXIT ;  /* 0x000000000000794d */ /* 0x000fea0003800000 */
.L_x_0:
[----:B------:R-:W-:-:S00]  /*0140*/  BRA `(.L_x_0) ;  /* 0xfffffffc00fc7947 */ /* 0x000fc0000383ffff */
[----:B------:R-:W-:-:S00]  /*0150*/  NOP ;  /* 0x0000000000007918 */ /* 0x000fc00000000000 */
        /* <DEDUP_REMOVED lines=10> */
.L_x_4:


//--------------------- .text.has_duplicates      --------------------------
	.section	.text.has_duplicates,"ax",@progbits
	.align	128
        .global         has_duplicates
        .type           has_duplicates,@function
        .size           has_duplicates,(.L_x_5 - has_duplicates)
        .other          has_duplicates,@"STO_CUDA_ENTRY STV_DEFAULT"
has_duplicates:
.text.has_duplicates:
[----:B------:R-:W-:Y:S01]  /*0000*/  LDC R1, c[0x0][0x37c] ;  /* 0x0000df00ff017b82 */ /* 0x000fe20000000800 */
[----:B------:R-:W0:Y:S07]  /*0010*/  S2R R8, SR_TID.X ;  /* 0x0000000000087919 */ /* 0x000e2e0000002100 */
[----:B------:R-:W0:Y:S01]  /*0020*/  S2UR UR5, SR_CTAID.X ;  /* 0x00000000000579c3 */ /* 0x000e220000002500 */
[----:B------:R-:W1:Y:S07]  /*0030*/  LDCU UR4, c[0x0][0x388] ;  /* 0x00007100ff0477ac */ /* 0x000e6e0008000800 */
[----:B------:R-:W0:Y:S01]  /*0040*/  LDC R7, c[0x0][0x360] ;  /* 0x0000d800ff077b82 */ /* 0x000e220000000800 */
[----:B-1----:R-:W-:Y:S01]  /*0050*/  UIADD3 UR4, UPT, UPT, UR4, -0x1, URZ ;  /* 0xffffffff04047890 */ /* 0x002fe2000fffe0ff */
[----:B0-----:R-:W-:-:S05]  /*0060*/  IMAD R0, R7, UR5, R8 ;  /* 0x0000000507007c24 */ /* 0x001fca000f8e0208 */
[----:B------:R-:W-:-:S13]  /*0070*/  ISETP.GE.AND P0, PT, R0, UR4, PT ;  /* 0x0000000400007c0c */ /* 0x000fda000bf06270 */
[----:B------:R-:W-:Y:S05]  /*0080*/  @P0 EXIT ;  /* 0x000000000000094d */ /* 0x000fea0003800000 */
[----:B------:R-:W0:Y:S01]  /*0090*/  LDC.64 R10, c[0x0][0x390] ;  /* 0x0000e400ff0a7b82 */ /* 0x000e220000000a00 */
[----:B------:R-:W1:Y:S01]  /*00a0*/  LDCU UR5, c[0x0][0x370] ;  /* 0x00006e00ff0577ac */ /* 0x000e620008000800 */
[----:B------:R-:W2:Y:S06]  /*00b0*/  LDCU.64 UR6, c[0x0][0x358] ;  /* 0x00006b00ff0677ac */ /* 0x000eac0008000a00 */
[----:B------:R-:W3:Y:S01]  /*00c0*/  LDC.64 R4, c[0x0][0x380] ;  /* 0x0000e000ff047b82 */ /* 0x000ee20000000a00 */
[----:B-1----:R-:W-:-:S07]  /*00d0*/  IMAD R7, R7, UR5, RZ ;  /* 0x0000000507077c24 */ /* 0x002fce000f8e02ff */
.L_x_2:
[----:B0-2---:R-:W2:Y:S02]  /*00e0*/  ATOMG.E.OR.STRONG.GPU PT, R2, desc[UR6][R10.64], RZ ;  /* 0x800000ff0a0279a8 */ /* 0x005ea4000b1ef106 */
[----:B--2---:R-:W-:-:S13]  /*00f0*/  ISETP.NE.AND P0, PT, R2, RZ, PT ;  /* 0x000000ff0200720c */ /* 0x004fda0003f05270 */
[----:B------:R-:W-:Y:S05]  /*0100*/  @P0 EXIT ;  /* 0x000000000000094d */ /* 0x000fea0003800000 */
[----:B---3--:R-:W-:-:S05]  /*0110*/  IMAD.WIDE R2, R0, 0x4, R4 ;  /* 0x0000000400027825 */ /* 0x008fca00078e0204 */
[----:B------:R-:W2:Y:S04]  /*0120*/  LDG.E R6, desc[UR6][R2.64] ;  /* 0x0000000602067981 */ /* 0x000ea8000c1e1900 */
[----:B------:R-:W2:Y:S02]  /*0130*/  LDG.E R9, desc[UR6][R2.64+0x4] ;  /* 0x0000040602097981 */ /* 0x000ea4000c1e1900 */
[----:B--2---:R-:W-:Y:S02]  /*0140*/  ISETP.NE.AND P0, PT, R6, R9, PT ;  /* 0x000000090600720c */ /* 0x004fe40003f05270 */
[----:B------:R-:W-:-:S04]  /*0150*/  VOTE.ANY R6, PT, PT ;  /* 0x0000000000067806 */ /* 0x000fc800038e0100 */
[----:B------:R-:W-:Y:S07]  /*0160*/  WARPSYNC R6 ;  /* 0x0000000006007348 */ /* 0x000fee0003800000 */
[----:B------:R-:W-:-:S13]  /*0170*/  VOTE.ANY P0, !P0 ;  /* 0x0000000000ff7806 */ /* 0x000fda0004000100 */
[----:B------:R-:W-:Y:S05]  /*0180*/  @P0 BRA `(.L_x_1) ;  /* 0x0000000000100947 */ /* 0x000fea0003800000 */
[----:B------:R-:W-:-:S05]  /*0190*/  IMAD.IADD R0, R7, 0x1, R0 ;  /* 0x0000000107007824 */ /* 0x000fca00078e0200 */
[----:B------:R-:W-:-:S13]  /*01a0*/  ISETP.GE.AND P0, PT, R0, UR4, PT ;  /* 0x0000000400007c0c */ /* 0x000fda000bf06270 */
[----:B------:R-:W-:Y:S05]  /*01b0*/  @!P0 BRA `(.L_x_2) ;  /* 0xfffffffc00c88947 */ /* 0x000fea000383ffff */
[----:B------:R-:W-:Y:S05]  /*01c0*/  EXIT ;  /* 0x000000000000794d */ /* 0x000fea0003800000 */
.L_x_1:
[----:B------:R-:W-:-:S13]  /*01d0*/  LOP3.LUT P0, RZ, R8, 0x1f, RZ, 0xc0, !PT ;  /* 0x0000001f08ff7812 */ /* 0x000fda000780c0ff */
[----:B------:R-:W-:Y:S05]  /*01e0*/  @P0 EXIT ;  /* 0x000000000000094d */ /* 0x000fea0003800000 */
[----:B------:R-:W0:Y:S01]  /*01f0*/  S2R R4, SR_LANEID ;  /* 0x0000000000047919 */ /* 0x000e220000000000 */
[----:B------:R-:W-:Y:S01]  /*0200*/  IMAD.MOV.U32 R0, RZ, RZ, 0x1 ;  /* 0x00000001ff007424 */ /* 0x000fe200078e00ff */
[----:B------:R-:W1:Y:S01]  /*0210*/  LDC.64 R2, c[0x0][0x390] ;  /* 0x0000e400ff027b82 */ /* 0x000e620000000a00 */
[----:B------:R-:W-:-:S07]  /*0220*/  VOTEU.ANY UR5, UPT, PT ;  /* 0x0000000000057886 */ /* 0x000fce00038e0100 */
[----:B------:R-:W2:Y:S01]  /*0230*/  REDUX.OR UR8, R0 ;  /* 0x00000000000873c4 */ /* 0x000ea20000004000 */
[----:B------:R-:W-:Y:S01]  /*0240*/  UFLO.U32 UR5, UR5 ;  /* 0x00000005000572bd */ /* 0x000fe200080e0000 */
[----:B--2---:R-:W-:-:S05]  /*0250*/  IMAD.U32 R5, RZ, RZ, UR8 ;  /* 0x00000008ff057e24 */ /* 0x004fca000f8e00ff */
[----:B0-----:R-:W-:-:S13]  /*0260*/  ISETP.EQ.U32.AND P0, PT, R4, UR5, PT ;  /* 0x0000000504007c0c */ /* 0x001fda000bf02070 */
[----:B-1----:R-:W-:Y:S01]  /*0270*/  @P0 REDG.E.OR.STRONG.GPU desc[UR6][R2.64], R5 ;  /* 0x000000050200098e */ /* 0x002fe2000f12e106 */
[----:B------:R-:W-:Y:S05]  /*0280*/  EXIT ;  /* 0x000000000000794d */ /* 0x000fea0003800000 */
.L_x_3:
        /* <DEDUP_REMOVED lines=15> */
.L_x_5:


//--------------------- .nv.shared.reserved.0     --------------------------
	.section	.nv.shared.reserved.0,"aw",@nobits
	.weak		__nv_reservedSMEM_offset_0_alias
	.size		__nv_reservedSMEM_offset_0_alias, 0, 64
	.other		__nv_reservedSMEM_offset_0_alias,@"STO_CUDA_RESERVED_SHARED STV_DEFAULT"
__nv_reservedSMEM_offset_0_alias:
	.zero		0
	.zero		64


//--------------------- .nv.constant0.idx2isdiff  --------------------------
	.section	.nv.constant0.idx2isdiff,"a",@progbits
	.sectionflags	@""
	.align	4
.nv.constant0.idx2isdiff:
	.zero		920


//--------------------- .nv.constant0.has_duplicates --------------------------
	.section	.nv.constant0.has_duplicates,"a",@progbits
	.sectionflags	@""
	.align	4
.nv.constant0.has_duplicates:
	.zero		920


//--------------------- SYMBOLS --------------------------

	.type		.nv.reservedSmem.offset0,@object
	.size		.nv.reservedSmem.offset0,0x4
